	.headerflags	@"EF_CUDA_TEXMODE_UNIFIED EF_CUDA_64BIT_ADDRESS EF_CUDA_ACCELERATORS EF_CUDA_SM90 EF_CUDA_VIRTUAL_SM(EF_CUDA_SM90)"
	.elftype	@"ET_EXEC"


//--------------------- .nv.info                  --------------------------
	.section	.nv.info,"",@"SHT_CUDA_INFO"
	.align	4


	//----- nvinfo : EIATTR_REGCOUNT
	.align		4
        /*0000*/ 	.byte	0x04, 0x2f
        /*0002*/ 	.short	(.L_3 - .L_2)
	.align		4
.L_2:
        /*0004*/ 	.word	index@(triton_poi_fused__native_batch_norm_legit_no_training_convolution_relu_1)
        /*0008*/ 	.word	0x00000016


	//----- nvinfo : EIATTR_MIN_STACK_SIZE
	.align		4
.L_3:
        /*000c*/ 	.byte	0x04, 0x12
        /*000e*/ 	.short	(.L_5 - .L_4)
	.align		4
.L_4:
        /*0010*/ 	.word	index@(triton_poi_fused__native_batch_norm_legit_no_training_convolution_relu_1)
        /*0014*/ 	.word	0x00000000


	//----- nvinfo : EIATTR_FRAME_SIZE
	.align		4
.L_5:
        /*0018*/ 	.byte	0x04, 0x11
        /*001a*/ 	.short	(.L_7 - .L_6)
	.align		4
.L_6:
        /*001c*/ 	.word	index@(triton_poi_fused__native_batch_norm_legit_no_training_convolution_relu_1)
        /*0020*/ 	.word	0x00000000


	//----- nvinfo : EIATTR_MIN_STACK_SIZE
	.align		4
.L_7:
        /*0024*/ 	.byte	0x04, 0x12
        /*0026*/ 	.short	(.L_9 - .L_8)
	.align		4
.L_8:
        /*0028*/ 	.word	index@(triton_poi_fused__native_batch_norm_legit_no_training_convolution_relu_1)
        /*002c*/ 	.word	0x00000000
.L_9:


//--------------------- .nv.info.triton_poi_fused__native_batch_norm_legit_no_training_convolution_relu_1 --------------------------
	.section	.nv.info.triton_poi_fused__native_batch_norm_legit_no_training_convolution_relu_1,"",@"SHT_CUDA_INFO"
	.sectionflags	@""
	.align	4


	//----- nvinfo : EIATTR_CUDA_API_VERSION
	.align		4
        /*0000*/ 	.byte	0x04, 0x37
        /*0002*/ 	.short	(.L_11 - .L_10)
.L_10:
        /*0004*/ 	.word	0x0000007c


	//----- nvinfo : EIATTR_KPARAM_INFO
	.align		4
.L_11:
        /*0008*/ 	.byte	0x04, 0x17
        /*000a*/ 	.short	(.L_13 - .L_12)
.L_12:
        /*000c*/ 	.word	0x00000000
        /*0010*/ 	.short	0x0007
        /*0012*/ 	.short	0x0038
        /*0014*/ 	.byte	0x00, 0xf0, 0x11, 0x00


	//----- nvinfo : EIATTR_KPARAM_INFO
	.align		4
.L_13:
        /*0018*/ 	.byte	0x04, 0x17
        /*001a*/ 	.short	(.L_15 - .L_14)
.L_14:
        /*001c*/ 	.word	0x00000000
        /*0020*/ 	.short	0x0006
        /*0022*/ 	.short	0x0030
        /*0024*/ 	.byte	0x00, 0xf4, 0x21, 0x00


	//----- nvinfo : EIATTR_KPARAM_INFO
	.align		4
.L_15:
        /*0028*/ 	.byte	0x04, 0x17
        /*002a*/ 	.short	(.L_17 - .L_16)
.L_16:
        /*002c*/ 	.word	0x00000000
        /*0030*/ 	.short	0x0005
        /*0032*/ 	.short	0x0028
        /*0034*/ 	.byte	0x00, 0xf4, 0x21, 0x00


	//----- nvinfo : EIATTR_KPARAM_INFO
	.align		4
.L_17:
        /*0038*/ 	.byte	0x04, 0x17
        /*003a*/ 	.short	(.L_19 - .L_18)
.L_18:
        /*003c*/ 	.word	0x00000000
        /*0040*/ 	.short	0x0004
        /*0042*/ 	.short	0x0020
        /*0044*/ 	.byte	0x00, 0xf4, 0x21, 0x00


	//----- nvinfo : EIATTR_KPARAM_INFO
	.align		4
.L_19:
        /*0048*/ 	.byte	0x04, 0x17
        /*004a*/ 	.short	(.L_21 - .L_20)
.L_20:
        /*004c*/ 	.word	0x00000000
        /*0050*/ 	.short	0x0003
        /*0052*/ 	.short	0x0018
        /*0054*/ 	.byte	0x00, 0xf4, 0x21, 0x00


	//----- nvinfo : EIATTR_KPARAM_INFO
	.align		4
.L_21:
        /*0058*/ 	.byte	0x04, 0x17
        /*005a*/ 	.short	(.L_23 - .L_22)
.L_22:
        /*005c*/ 	.word	0x00000000
        /*0060*/ 	.short	0x0002
        /*0062*/ 	.short	0x0010
        /*0064*/ 	.byte	0x00, 0xf4, 0x21, 0x00


	//----- nvinfo : EIATTR_KPARAM_INFO
	.align		4
.L_23:
        /*0068*/ 	.byte	0x04, 0x17
        /*006a*/ 	.short	(.L_25 - .L_24)
.L_24:
        /*006c*/ 	.word	0x00000000
        /*0070*/ 	.short	0x0001
        /*0072*/ 	.short	0x0008
        /*0074*/ 	.byte	0x00, 0xf4, 0x21, 0x00


	//----- nvinfo : EIATTR_KPARAM_INFO
	.align		4
.L_25:
        /*0078*/ 	.byte	0x04, 0x17
        /*007a*/ 	.short	(.L_27 - .L_26)
.L_26:
        /*007c*/ 	.word	0x00000000
        /*0080*/ 	.short	0x0000
        /*0082*/ 	.short	0x0000
        /*0084*/ 	.byte	0x00, 0xf4, 0x21, 0x00


	//----- nvinfo : EIATTR_SPARSE_MMA_MASK
	.align		4
.L_27:
        /*0088*/ 	.byte	0x03, 0x50
        /*008a*/ 	.short	0x0000


	//----- nvinfo : EIATTR_MAXREG_COUNT
	.align		4
        /*008c*/ 	.byte	0x03, 0x1b
        /*008e*/ 	.short	0x00ff


	//----- nvinfo : EIATTR_EXIT_INSTR_OFFSETS
	.align		4
        /*0090*/ 	.byte	0x04, 0x1c
        /*0092*/ 	.short	(.L_29 - .L_28)


	//   ....[0]....
.L_28:
        /*0094*/ 	.word	0x000003b0


	//----- nvinfo : EIATTR_REQNTID
	.align		4
.L_29:
        /*0098*/ 	.byte	0x04, 0x10
        /*009a*/ 	.short	(.L_31 - .L_30)
.L_30:
        /*009c*/ 	.word	0x00000100
        /*00a0*/ 	.word	0x00000001
        /*00a4*/ 	.word	0x00000001


	//----- nvinfo : EIATTR_CBANK_PARAM_SIZE
	.align		4
.L_31:
        /*00a8*/ 	.byte	0x03, 0x19
        /*00aa*/ 	.short	0x003c


	//----- nvinfo : EIATTR_PARAM_CBANK
	.align		4
        /*00ac*/ 	.byte	0x04, 0x0a
        /*00ae*/ 	.short	(.L_33 - .L_32)
	.align		4
.L_32:
        /*00b0*/ 	.word	index@(.nv.constant0.triton_poi_fused__native_batch_norm_legit_no_training_convolution_relu_1)
        /*00b4*/ 	.short	0x0210
        /*00b6*/ 	.short	0x003c


	//----- nvinfo : EIATTR_SW_WAR
	.align		4
.L_33:
        /*00b8*/ 	.byte	0x04, 0x36
        /*00ba*/ 	.short	(.L_35 - .L_34)
.L_34:
        /*00bc*/ 	.word	0x00000008
.L_35:


//--------------------- .nv.callgraph             --------------------------
	.section	.nv.callgraph,"",@"SHT_CUDA_CALLGRAPH"
	.align	4
	.sectionentsize	8
	.align		4
        /*0000*/ 	.word	0x00000000
	.align		4
        /*0004*/ 	.word	0xffffffff
	.align		4
        /*0008*/ 	.word	0x00000000
	.align		4
        /*000c*/ 	.word	0xfffffffe
	.align		4
        /*0010*/ 	.word	0x00000000
	.align		4
        /*0014*/ 	.word	0xfffffffd
	.align		4
        /*0018*/ 	.word	0x00000000
	.align		4
        /*001c*/ 	.word	0xfffffffc


//--------------------- .nv.constant4             --------------------------
	.section	.nv.constant4,"a",@progbits
	.align	8
	.align		8
.nv.constant4:
        /*0000*/ 	.dword	_$_str
	.align		8
        /*0008*/ 	.dword	_$_str_$_2


//--------------------- .text.triton_poi_fused__native_batch_norm_legit_no_training_convolution_relu_1 --------------------------
	.section	.text.triton_poi_fused__native_batch_norm_legit_no_training_convolution_relu_1,"ax",@progbits
	.align	128
        .global         triton_poi_fused__native_batch_norm_legit_no_training_convolution_relu_1
        .type           triton_poi_fused__native_batch_norm_legit_no_training_convolution_relu_1,@function
        .size           triton_poi_fused__native_batch_norm_legit_no_training_convolution_relu_1,(.L_x_1 - triton_poi_fused__native_batch_norm_legit_no_training_convolution_relu_1)
        .other          triton_poi_fused__native_batch_norm_legit_no_training_convolution_relu_1,@"STO_CUDA_ENTRY STV_DEFAULT"
triton_poi_fused__native_batch_norm_legit_no_training_convolution_relu_1:
.text.triton_poi_fused__native_batch_norm_legit_no_training_convolution_relu_1:
[----:B------:R-:W-:Y:S01]  /*0000*/  LDC R1, c[0x0][0x28] ;  /* 0x00000a00ff017b82 */ /* 0x000fe20000000800 */
[----:B------:R-:W1:Y:S07]  /*0010*/  S2R R0, SR_TID.X ;  /* 0x0000000000007919 */ /* 0x000e6e0000002100 */
[----:B------:R-:W2:Y:S01]  /*0020*/  LDC.64 R14, c[0x0][0x228] ;  /* 0x00008a00ff0e7b82 */ /* 0x000ea20000000a00 */
[----:B------:R-:W-:Y:S01]  /*0030*/  ULDC.64 UR4, c[0x0][0x208] ;  /* 0x0000820000047ab9 */ /* 0x000fe20000000a00 */
[----:B------:R-:W3:Y:S06]  /*0040*/  S2R R5, SR_CTAID.X ;  /* 0x0000000000057919 */ /* 0x000eec0000002500 */
[----:B------:R-:W4:Y:S08]  /*0050*/  LDC.64 R10, c[0x0][0x218] ;  /* 0x00008600ff0a7b82 */ /* 0x000f300000000a00 */
[----:B------:R-:W5:Y:S08]  /*0060*/  LDC.64 R12, c[0x0][0x220] ;  /* 0x00008800ff0c7b82 */ /* 0x000f700000000a00 */
[----:B------:R-:W5:Y:S01]  /*0070*/  LDC.64 R16, c[0x0][0x230] ;  /* 0x00008c00ff107b82 */ /* 0x000f620000000a00 */
[----:B-1----:R-:W-:-:S02]  /*0080*/  SHF.L.U32 R0, R0, 0x1, RZ ;  /* 0x0000000100007819 */ /* 0x002fc400000006ff */
[----:B---3--:R-:W-:Y:S02]  /*0090*/  SHF.R.S32.HI R3, RZ, 0x16, R5 ;  /* 0x00000016ff037819 */ /* 0x008fe40000011405 */
[----:B------:R-:W-:Y:S02]  /*00a0*/  LOP3.LUT R0, R0, 0x1fe, RZ, 0xc0, !PT ;  /* 0x000001fe00007812 */ /* 0x000fe400078ec0ff */
[----:B------:R-:W-:Y:S02]  /*00b0*/  SGXT R3, R3, 0x1 ;  /* 0x000000010303781a */ /* 0x000fe40000000200 */
[----:B------:R-:W-:Y:S02]  /*00c0*/  LEA R0, R5, R0, 0x9 ;  /* 0x0000000005007211 */ /* 0x000fe400078e48ff */
[----:B------:R-:W1:Y:S02]  /*00d0*/  LDC.64 R4, c[0x0][0x238] ;  /* 0x00008e00ff047b82 */ /* 0x000e640000000a00 */
[----:B------:R-:W-:-:S04]  /*00e0*/  LEA.HI R3, R3, R0, RZ, 0xc ;  /* 0x0000000003037211 */ /* 0x000fc800078f60ff */
[----:B------:R-:W-:-:S04]  /*00f0*/  SHF.R.S32.HI R3, RZ, 0xc, R3 ;  /* 0x0000000cff037819 */ /* 0x000fc80000011403 */
[----:B------:R-:W-:-:S04]  /*0100*/  LEA.HI R2, R3, R3, RZ, 0x8 ;  /* 0x0000000303027211 */ /* 0x000fc800078f40ff */
[----:B------:R-:W-:-:S04]  /*0110*/  LOP3.LUT R2, R2, 0xffffff00, RZ, 0xc0, !PT ;  /* 0xffffff0002027812 */ /* 0x000fc800078ec0ff */
[----:B------:R-:W-:Y:S02]  /*0120*/  IADD3 R19, R3, -R2, RZ ;  /* 0x8000000203137210 */ /* 0x000fe40007ffe0ff */
[----:B------:R-:W3:Y:S03]  /*0130*/  LDC.64 R2, c[0x0][0x210] ;  /* 0x00008400ff027b82 */ /* 0x000ee60000000a00 */
[----:B--2---:R-:W-:-:S05]  /*0140*/  IMAD.WIDE R14, R19, 0x4, R14 ;  /* 0x00000004130e7825 */ /* 0x004fca00078e020e */
[----:B------:R2:W2:Y:S01]  /*0150*/  LDG.E.EL R18, desc[UR4][R14.64] ;  /* 0x000000040e127981 */ /* 0x0004a2000c2e1900 */
[----:B----4-:R-:W-:-:S04]  /*0160*/  IMAD.WIDE R10, R19, 0x4, R10 ;  /* 0x00000004130a7825 */ /* 0x010fc800078e020a */
[----:B-----5:R-:W-:Y:S01]  /*0170*/  IMAD.WIDE R12, R19, 0x4, R12 ;  /* 0x00000004130c7825 */ /* 0x020fe200078e020c */
[----:B------:R4:W5:Y:S04]  /*0180*/  LDG.E.EL R8, desc[UR4][R10.64] ;  /* 0x000000040a087981 */ /* 0x000968000c2e1900 */
[----:B------:R-:W5:Y:S01]  /*0190*/  LDG.E.EL R9, desc[UR4][R12.64] ;  /* 0x000000040c097981 */ /* 0x000f62000c2e1900 */
[----:B---3--:R-:W-:-:S05]  /*01a0*/  IMAD.WIDE R2, R0, 0x4, R2 ;  /* 0x0000000400027825 */ /* 0x008fca00078e0202 */
[----:B------:R-:W5:Y:S01]  /*01b0*/  LDG.E.64 R6, desc[UR4][R2.64] ;  /* 0x0000000402067981 */ /* 0x000f62000c1e1b00 */
[----:B0-2---:R-:W-:-:S04]  /*01c0*/  IMAD.WIDE R14, R19, 0x4, R16 ;  /* 0x00000004130e7825 */ /* 0x005fc800078e0210 */
[----:B-1----:R-:W-:Y:S02]  /*01d0*/  IMAD.WIDE R16, R19, 0x4, R4 ;  /* 0x0000000413107825 */ /* 0x002fe400078e0204 */
[----:B------:R-:W2:Y:S01]  /*01e0*/  LDG.E.EL R14, desc[UR4][R14.64] ;  /* 0x000000040e0e7981 */ /* 0x000ea2000c2e1900 */
[----:B----4-:R-:W-:Y:S01]  /*01f0*/  HFMA2.MMA R10, -RZ, RZ, 1.625, 0 ;  /* 0x3e800000ff0a7435 */ /* 0x010fe200000001ff */
[----:B------:R-:W0:Y:S02]  /*0200*/  LDC.64 R4, c[0x0][0x240] ;  /* 0x00009000ff047b82 */ /* 0x000e240000000a00 */
[----:B------:R-:W2:Y:S01]  /*0210*/  LDG.E.EL R17, desc[UR4][R16.64] ;  /* 0x0000000410117981 */ /* 0x000ea2000c2e1900 */
[----:B0-----:R-:W-:-:S04]  /*0220*/  IMAD.WIDE R4, R0, 0x4, R4 ;  /* 0x0000000400047825 */ /* 0x001fc800078e0204 */
[----:B------:R-:W-:-:S04]  /*0230*/  FADD R18, R18, 9.9999997473787516356e-06 ;  /* 0x3727c5ac12127421 */ /* 0x000fc80000000000 */
[----:B------:R-:W0:Y:S02]  /*0240*/  MUFU.SQRT R19, R18 ;  /* 0x0000001200137308 */ /* 0x000e240000002000 */
[C---:B0-----:R-:W-:Y:S02]  /*0250*/  FSETP.GT.AND P0, PT, R19.reuse, 8.50705917302346158658e+37, PT ;  /* 0x7e8000001300780b */ /* 0x041fe40003f04000 */
[----:B------:R-:W-:-:S11]  /*0260*/  FSETP.GEU.AND P1, PT, R19, 1.175494350822287508e-38, PT ;  /* 0x008000001300780b */ /* 0x000fd60003f2e000 */
[----:B------:R-:W-:-:S04]  /*0270*/  @P0 FMUL R19, R19, 0.25 ;  /* 0x3e80000013130820 */ /* 0x000fc80000400000 */
[----:B------:R-:W-:-:S06]  /*0280*/  @!P1 FMUL R19, R19, 16777216 ;  /* 0x4b80000013139820 */ /* 0x000fcc0000400000 */
[----:B------:R-:W0:Y:S01]  /*0290*/  MUFU.RCP R19, R19 ;  /* 0x0000001300137308 */ /* 0x000e220000001000 */
[----:B------:R-:W-:Y:S01]  /*02a0*/  FSEL R10, R10, 1, P0 ;  /* 0x3f8000000a0a7808 */ /* 0x000fe20000000000 */
[--C-:B-----5:R-:W-:Y:S01]  /*02b0*/  FADD R6, R6, R8.reuse ;  /* 0x0000000806067221 */ /* 0x120fe20000000000 */
[----:B------:R-:W-:-:S03]  /*02c0*/  FADD R7, R7, R8 ;  /* 0x0000000807077221 */ /* 0x000fc60000000000 */
[----:B------:R-:W-:Y:S01]  /*02d0*/  @!P1 FMUL R10, R10, 16777216 ;  /* 0x4b8000000a0a9820 */ /* 0x000fe20000400000 */
[C---:B------:R-:W-:Y:S01]  /*02e0*/  FADD R8, -R9.reuse, R6 ;  /* 0x0000000609087221 */ /* 0x040fe20000000100 */
[----:B------:R-:W-:Y:S02]  /*02f0*/  FADD R9, -R9, R7 ;  /* 0x0000000709097221 */ /* 0x000fe40000000100 */
[----:B0-----:R-:W-:-:S04]  /*0300*/  FMUL R10, R19, R10 ;  /* 0x0000000a130a7220 */ /* 0x001fc80000400000 */
[-C--:B------:R-:W-:Y:S01]  /*0310*/  FMUL R8, R8, R10.reuse ;  /* 0x0000000a08087220 */ /* 0x080fe20000400000 */
[----:B------:R-:W-:-:S03]  /*0320*/  FMUL R10, R9, R10 ;  /* 0x0000000a090a7220 */ /* 0x000fc60000400000 */
[C-C-:B--2---:R-:W-:Y:S01]  /*0330*/  FFMA R8, R14.reuse, R8, R17.reuse ;  /* 0x000000080e087223 */ /* 0x144fe20000000011 */
[----:B------:R-:W-:-:S04]  /*0340*/  FFMA R10, R14, R10, R17 ;  /* 0x0000000a0e0a7223 */ /* 0x000fc80000000011 */
[----:B------:R-:W-:Y:S02]  /*0350*/  FSETP.GEU.AND P0, PT, R8, RZ, PT ;  /* 0x000000ff0800720b */ /* 0x000fe40003f0e000 */
[----:B------:R-:W-:Y:S02]  /*0360*/  FSETP.GEU.AND P1, PT, R10, RZ, PT ;  /* 0x000000ff0a00720b */ /* 0x000fe40003f2e000 */
[----:B------:R-:W-:Y:S02]  /*0370*/  FSEL R8, R8, RZ, P0 ;  /* 0x000000ff08087208 */ /* 0x000fe40000000000 */
[----:B------:R-:W-:Y:S01]  /*0380*/  FSEL R9, R10, RZ, P1 ;  /* 0x000000ff0a097208 */ /* 0x000fe20000800000 */
[----:B------:R-:W-:Y:S04]  /*0390*/  STG.E.64 desc[UR4][R2.64], R6 ;  /* 0x0000000602007986 */ /* 0x000fe8000c101b04 */
[----:B------:R-:W-:Y:S01]  /*03a0*/  STG.E.64 desc[UR4][R4.64], R8 ;  /* 0x0000000804007986 */ /* 0x000fe2000c101b04 */
[----:B------:R-:W-:Y:S05]  /*03b0*/  EXIT ;  /* 0x000000000000794d */ /* 0x000fea0003800000 */
.L_x_0:
[----:B------:R-:W-:-:S00]  /*03c0*/  BRA `(.L_x_0) ;  /* 0xfffffffc00fc7947 */ /* 0x000fc0000383ffff */
[----:B------:R-:W-:-:S00]  /*03d0*/  NOP ;  /* 0x0000000000007918 */ /* 0x000fc00000000000 */
        /* <DEDUP_REMOVED lines=10> */
.L_x_1:


//--------------------- .nv.global.init           --------------------------
	.section	.nv.global.init,"aw",@progbits
.nv.global.init:
	.type		_$_str,@object
	.size		_$_str,(_$_str_$_2 - _$_str)
_$_str:
        /*0000*/ 	.byte	0x5f, 0x5f, 0x43, 0x55, 0x44, 0x41, 0x5f, 0x46, 0x54, 0x5a, 0x00
	.type		_$_str_$_2,@object
	.size		_$_str_$_2,(.L_1 - _$_str_$_2)
_$_str_$_2:
        /*000b*/ 	.byte	0x5f, 0x5f, 0x43, 0x55, 0x44, 0x41, 0x5f, 0x50, 0x52, 0x45, 0x43, 0x5f, 0x53, 0x51, 0x52, 0x54
        /*001b*/ 	.byte	0x00
.L_1:


//--------------------- .nv.constant0.triton_poi_fused__native_batch_norm_legit_no_training_convolution_relu_1 --------------------------
	.section	.nv.constant0.triton_poi_fused__native_batch_norm_legit_no_training_convolution_relu_1,"a",@progbits
	.sectionflags	@""
	.align	4
.nv.constant0.triton_poi_fused__native_batch_norm_legit_no_training_convolution_relu_1:
	.zero		588
